	.headerflags	@"EF_CUDA_TEXMODE_UNIFIED EF_CUDA_64BIT_ADDRESS EF_CUDA_ACCELERATORS EF_CUDA_SM90 EF_CUDA_VIRTUAL_SM(EF_CUDA_SM90)"
	.elftype	@"ET_EXEC"


//--------------------- .nv.info                  --------------------------
	.section	.nv.info,"",@"SHT_CUDA_INFO"
	.align	4


	//----- nvinfo : EIATTR_REGCOUNT
	.align		4
        /*0000*/ 	.byte	0x04, 0x2f
        /*0002*/ 	.short	(.L_3 - .L_2)
	.align		4
.L_2:
        /*0004*/ 	.word	index@(triton_poi_fused__native_batch_norm_legit_no_training_relu_threshold_backward_23)
        /*0008*/ 	.word	0x00000028


	//----- nvinfo : EIATTR_MIN_STACK_SIZE
	.align		4
.L_3:
        /*000c*/ 	.byte	0x04, 0x12
        /*000e*/ 	.short	(.L_5 - .L_4)
	.align		4
.L_4:
        /*0010*/ 	.word	index@(triton_poi_fused__native_batch_norm_legit_no_training_relu_threshold_backward_23)
        /*0014*/ 	.word	0x00000000


	//----- nvinfo : EIATTR_FRAME_SIZE
	.align		4
.L_5:
        /*0018*/ 	.byte	0x04, 0x11
        /*001a*/ 	.short	(.L_7 - .L_6)
	.align		4
.L_6:
        /*001c*/ 	.word	index@(triton_poi_fused__native_batch_norm_legit_no_training_relu_threshold_backward_23)
        /*0020*/ 	.word	0x00000000


	//----- nvinfo : EIATTR_MIN_STACK_SIZE
	.align		4
.L_7:
        /*0024*/ 	.byte	0x04, 0x12
        /*0026*/ 	.short	(.L_9 - .L_8)
	.align		4
.L_8:
        /*0028*/ 	.word	index@(triton_poi_fused__native_batch_norm_legit_no_training_relu_threshold_backward_23)
        /*002c*/ 	.word	0x00000000
.L_9:


//--------------------- .nv.info.triton_poi_fused__native_batch_norm_legit_no_training_relu_threshold_backward_23 --------------------------
	.section	.nv.info.triton_poi_fused__native_batch_norm_legit_no_training_relu_threshold_backward_23,"",@"SHT_CUDA_INFO"
	.sectionflags	@""
	.align	4


	//----- nvinfo : EIATTR_CUDA_API_VERSION
	.align		4
        /*0000*/ 	.byte	0x04, 0x37
        /*0002*/ 	.short	(.L_11 - .L_10)
.L_10:
        /*0004*/ 	.word	0x0000007c


	//----- nvinfo : EIATTR_KPARAM_INFO
	.align		4
.L_11:
        /*0008*/ 	.byte	0x04, 0x17
        /*000a*/ 	.short	(.L_13 - .L_12)
.L_12:
        /*000c*/ 	.word	0x00000000
        /*0010*/ 	.short	0x0008
        /*0012*/ 	.short	0x003c
        /*0014*/ 	.byte	0x00, 0xf0, 0x11, 0x00


	//----- nvinfo : EIATTR_KPARAM_INFO
	.align		4
.L_13:
        /*0018*/ 	.byte	0x04, 0x17
        /*001a*/ 	.short	(.L_15 - .L_14)
.L_14:
        /*001c*/ 	.word	0x00000000
        /*0020*/ 	.short	0x0007
        /*0022*/ 	.short	0x0038
        /*0024*/ 	.byte	0x00, 0xf0, 0x11, 0x00


	//----- nvinfo : EIATTR_KPARAM_INFO
	.align		4
.L_15:
        /*0028*/ 	.byte	0x04, 0x17
        /*002a*/ 	.short	(.L_17 - .L_16)
.L_16:
        /*002c*/ 	.word	0x00000000
        /*0030*/ 	.short	0x0006
        /*0032*/ 	.short	0x0030
        /*0034*/ 	.byte	0x00, 0xf4, 0x21, 0x00


	//----- nvinfo : EIATTR_KPARAM_INFO
	.align		4
.L_17:
        /*0038*/ 	.byte	0x04, 0x17
        /*003a*/ 	.short	(.L_19 - .L_18)
.L_18:
        /*003c*/ 	.word	0x00000000
        /*0040*/ 	.short	0x0005
        /*0042*/ 	.short	0x0028
        /*0044*/ 	.byte	0x00, 0xf4, 0x21, 0x00


	//----- nvinfo : EIATTR_KPARAM_INFO
	.align		4
.L_19:
        /*0048*/ 	.byte	0x04, 0x17
        /*004a*/ 	.short	(.L_21 - .L_20)
.L_20:
        /*004c*/ 	.word	0x00000000
        /*0050*/ 	.short	0x0004
        /*0052*/ 	.short	0x0020
        /*0054*/ 	.byte	0x00, 0xf4, 0x21, 0x00


	//----- nvinfo : EIATTR_KPARAM_INFO
	.align		4
.L_21:
        /*0058*/ 	.byte	0x04, 0x17
        /*005a*/ 	.short	(.L_23 - .L_22)
.L_22:
        /*005c*/ 	.word	0x00000000
        /*0060*/ 	.short	0x0003
        /*0062*/ 	.short	0x0018
        /*0064*/ 	.byte	0x00, 0xf4, 0x21, 0x00


	//----- nvinfo : EIATTR_KPARAM_INFO
	.align		4
.L_23:
        /*0068*/ 	.byte	0x04, 0x17
        /*006a*/ 	.short	(.L_25 - .L_24)
.L_24:
        /*006c*/ 	.word	0x00000000
        /*0070*/ 	.short	0x0002
        /*0072*/ 	.short	0x0010
        /*0074*/ 	.byte	0x00, 0xf4, 0x21, 0x00


	//----- nvinfo : EIATTR_KPARAM_INFO
	.align		4
.L_25:
        /*0078*/ 	.byte	0x04, 0x17
        /*007a*/ 	.short	(.L_27 - .L_26)
.L_26:
        /*007c*/ 	.word	0x00000000
        /*0080*/ 	.short	0x0001
        /*0082*/ 	.short	0x0008
        /*0084*/ 	.byte	0x00, 0xf4, 0x21, 0x00


	//----- nvinfo : EIATTR_KPARAM_INFO
	.align		4
.L_27:
        /*0088*/ 	.byte	0x04, 0x17
        /*008a*/ 	.short	(.L_29 - .L_28)
.L_28:
        /*008c*/ 	.word	0x00000000
        /*0090*/ 	.short	0x0000
        /*0092*/ 	.short	0x0000
        /*0094*/ 	.byte	0x00, 0xf4, 0x21, 0x00


	//----- nvinfo : EIATTR_SPARSE_MMA_MASK
	.align		4
.L_29:
        /*0098*/ 	.byte	0x03, 0x50
        /*009a*/ 	.short	0x0000


	//----- nvinfo : EIATTR_MAXREG_COUNT
	.align		4
        /*009c*/ 	.byte	0x03, 0x1b
        /*009e*/ 	.short	0x00ff


	//----- nvinfo : EIATTR_EXIT_INSTR_OFFSETS
	.align		4
        /*00a0*/ 	.byte	0x04, 0x1c
        /*00a2*/ 	.short	(.L_31 - .L_30)


	//   ....[0]....
.L_30:
        /*00a4*/ 	.word	0x00001830


	//   ....[1]....
        /*00a8*/ 	.word	0x00001850


	//----- nvinfo : EIATTR_REQNTID
	.align		4
.L_31:
        /*00ac*/ 	.byte	0x04, 0x10
        /*00ae*/ 	.short	(.L_33 - .L_32)
.L_32:
        /*00b0*/ 	.word	0x00000100
        /*00b4*/ 	.word	0x00000001
        /*00b8*/ 	.word	0x00000001


	//----- nvinfo : EIATTR_CBANK_PARAM_SIZE
	.align		4
.L_33:
        /*00bc*/ 	.byte	0x03, 0x19
        /*00be*/ 	.short	0x0040


	//----- nvinfo : EIATTR_PARAM_CBANK
	.align		4
        /*00c0*/ 	.byte	0x04, 0x0a
        /*00c2*/ 	.short	(.L_35 - .L_34)
	.align		4
.L_34:
        /*00c4*/ 	.word	index@(.nv.constant0.triton_poi_fused__native_batch_norm_legit_no_training_relu_threshold_backward_23)
        /*00c8*/ 	.short	0x0210
        /*00ca*/ 	.short	0x0040


	//----- nvinfo : EIATTR_SW_WAR
	.align		4
.L_35:
        /*00cc*/ 	.byte	0x04, 0x36
        /*00ce*/ 	.short	(.L_37 - .L_36)
.L_36:
        /*00d0*/ 	.word	0x00000008
.L_37:


//--------------------- .nv.callgraph             --------------------------
	.section	.nv.callgraph,"",@"SHT_CUDA_CALLGRAPH"
	.align	4
	.sectionentsize	8
	.align		4
        /*0000*/ 	.word	0x00000000
	.align		4
        /*0004*/ 	.word	0xffffffff
	.align		4
        /*0008*/ 	.word	0x00000000
	.align		4
        /*000c*/ 	.word	0xfffffffe
	.align		4
        /*0010*/ 	.word	0x00000000
	.align		4
        /*0014*/ 	.word	0xfffffffd
	.align		4
        /*0018*/ 	.word	0x00000000
	.align		4
        /*001c*/ 	.word	0xfffffffc


//--------------------- .nv.constant4             --------------------------
	.section	.nv.constant4,"a",@progbits
	.align	8
	.align		8
.nv.constant4:
        /*0000*/ 	.dword	_$_str
	.align		8
        /*0008*/ 	.dword	_$_str_$_2


//--------------------- .text.triton_poi_fused__native_batch_norm_legit_no_training_relu_threshold_backward_23 --------------------------
	.section	.text.triton_poi_fused__native_batch_norm_legit_no_training_relu_threshold_backward_23,"ax",@progbits
	.sectionflags	@"SHF_BARRIERS=1"
	.align	128
        .global         triton_poi_fused__native_batch_norm_legit_no_training_relu_threshold_backward_23
        .type           triton_poi_fused__native_batch_norm_legit_no_training_relu_threshold_backward_23,@function
        .size           triton_poi_fused__native_batch_norm_legit_no_training_relu_threshold_backward_23,(.L_x_1 - triton_poi_fused__native_batch_norm_legit_no_training_relu_threshold_backward_23)
        .other          triton_poi_fused__native_batch_norm_legit_no_training_relu_threshold_backward_23,@"STO_CUDA_ENTRY STV_DEFAULT"
triton_poi_fused__native_batch_norm_legit_no_training_relu_threshold_backward_23:
.text.triton_poi_fused__native_batch_norm_legit_no_training_relu_threshold_backward_23:
[----:B------:R-:W0:Y:S01]  /*0000*/  LDC R1, c[0x0][0x28] ;  /* 0x00000a00ff017b82 */ /* 0x000e220000000800 */
[----:B------:R-:W1:Y:S07]  /*0010*/  S2R R4, SR_TID.X ;  /* 0x0000000000047919 */ /* 0x000e6e0000002100 */
[----:B------:R-:W2:Y:S01]  /*0020*/  LDC.64 R20, c[0x0][0x210] ;  /* 0x00008400ff147b82 */ /* 0x000ea20000000a00 */
[----:B------:R-:W-:Y:S02]  /*0030*/  CS2R R16, SRZ ;  /* 0x0000000000107805 */ /* 0x000fe4000001ff00 */
[----:B------:R-:W-:Y:S01]  /*0040*/  CS2R R18, SRZ ;  /* 0x0000000000127805 */ /* 0x000fe2000001ff00 */
[----:B------:R-:W3:Y:S01]  /*0050*/  S2R R5, SR_CTAID.Y ;  /* 0x0000000000057919 */ /* 0x000ee20000002600 */
[----:B------:R-:W-:Y:S01]  /*0060*/  CS2R R22, SRZ ;  /* 0x0000000000167805 */ /* 0x000fe2000001ff00 */
[----:B------:R-:W-:Y:S01]  /*0070*/  ULDC.64 UR6, c[0x0][0x208] ;  /* 0x0000820000067ab9 */ /* 0x000fe20000000a00 */
[----:B------:R-:W4:Y:S01]  /*0080*/  S2R R6, SR_CTAID.X ;  /* 0x0000000000067919 */ /* 0x000f220000002500 */
[----:B------:R-:W5:Y:S08]  /*0090*/  S2UR UR5, SR_CgaCtaId ;  /* 0x00000000000579c3 */ /* 0x000f700000008800 */
[----:B------:R-:W2:Y:S01]  /*00a0*/  LDC.64 R30, c[0x0][0x220] ;  /* 0x00008800ff1e7b82 */ /* 0x000ea20000000a00 */
[----:B-1----:R-:W-:Y:S01]  /*00b0*/  IMAD.SHL.U32 R2, R4, 0x10, RZ ;  /* 0x0000001004027824 */ /* 0x002fe200078e00ff */
[----:B------:R-:W-:-:S02]  /*00c0*/  SHF.R.U32.HI R7, RZ, 0x4, R4 ;  /* 0x00000004ff077819 */ /* 0x000fc40000011604 */
[--C-:B---3--:R-:W-:Y:S02]  /*00d0*/  SHF.R.S32.HI R28, RZ, 0x17, R5.reuse ;  /* 0x00000017ff1c7819 */ /* 0x108fe40000011405 */
[----:B------:R-:W-:Y:S02]  /*00e0*/  LOP3.LUT R0, R2, 0xf0, RZ, 0xc0, !PT ;  /* 0x000000f002007812 */ /* 0x000fe400078ec0ff */
[----:B------:R-:W-:Y:S02]  /*00f0*/  SGXT R28, R28, 0x1 ;  /* 0x000000011c1c781a */ /* 0x000fe40000000200 */
[----:B------:R-:W-:-:S04]  /*0100*/  PRMT R0, R0, 0x6540, R5 ;  /* 0x0000654000007816 */ /* 0x000fc80000000005 */
[----:B------:R-:W-:Y:S02]  /*0110*/  SHF.R.S32.HI R3, RZ, 0x1f, R0 ;  /* 0x0000001fff037819 */ /* 0x000fe40000011400 */
[----:B------:R-:W-:Y:S02]  /*0120*/  LOP3.LUT R9, R0, 0x8, RZ, 0xfc, !PT ;  /* 0x0000000800097812 */ /* 0x000fe400078efcff */
[----:B------:R-:W-:Y:S01]  /*0130*/  LEA.HI R8, R3, R0, RZ, 0x9 ;  /* 0x0000000003087211 */ /* 0x000fe200078f48ff */
[----:B----4-:R-:W-:Y:S01]  /*0140*/  IMAD.SHL.U32 R3, R6, 0x10, RZ ;  /* 0x0000001006037824 */ /* 0x010fe200078e00ff */
[----:B------:R-:W-:Y:S02]  /*0150*/  SGXT.U32 R6, R7, 0x4 ;  /* 0x000000040706781a */ /* 0x000fe40000000000 */
[----:B------:R-:W-:Y:S01]  /*0160*/  LOP3.LUT R11, R0, 0xc, RZ, 0xfc, !PT ;  /* 0x0000000c000b7812 */ /* 0x000fe200078efcff */
[----:B------:R-:W-:Y:S01]  /*0170*/  IMAD.SHL.U32 R7, R8, 0x40, RZ ;  /* 0x0000004008077824 */ /* 0x000fe200078e00ff */
[----:B------:R-:W-:-:S02]  /*0180*/  LOP3.LUT R6, R3, R6, RZ, 0xfc, !PT ;  /* 0x0000000603067212 */ /* 0x000fc400078efcff */
[----:B------:R-:W-:Y:S02]  /*0190*/  LEA.HI R10, R28, R9, RZ, 0x9 ;  /* 0x000000091c0a7211 */ /* 0x000fe400078f48ff */
[----:B------:R-:W-:Y:S02]  /*01a0*/  LOP3.LUT R7, R7, 0xffff8000, RZ, 0xc0, !PT ;  /* 0xffff800007077812 */ /* 0x000fe400078ec0ff */
[----:B------:R-:W-:Y:S02]  /*01b0*/  ISETP.GE.AND P0, PT, R6, 0x40, PT ;  /* 0x000000400600780c */ /* 0x000fe40003f06270 */
[----:B------:R-:W-:Y:S01]  /*01c0*/  LEA.HI R12, R28, R11, RZ, 0x9 ;  /* 0x0000000b1c0c7211 */ /* 0x000fe200078f48ff */
[----:B------:R-:W-:Y:S01]  /*01d0*/  IMAD R14, R6, 0x200, R7 ;  /* 0x00000200060e7824 */ /* 0x000fe200078e0207 */
[----:B------:R-:W-:Y:S02]  /*01e0*/  LOP3.LUT R7, R0, 0x4, RZ, 0xfc, !PT ;  /* 0x0000000400077812 */ /* 0x000fe400078efcff */
[----:B------:R-:W-:-:S02]  /*01f0*/  LOP3.LUT R13, R8, 0xfffffe00, RZ, 0xc0, !PT ;  /* 0xfffffe00080d7812 */ /* 0x000fc400078ec0ff */
[-C--:B------:R-:W-:Y:S02]  /*0200*/  LEA.HI R6, R28, R7.reuse, RZ, 0x9 ;  /* 0x000000071c067211 */ /* 0x080fe400078f48ff */
[----:B------:R-:W-:Y:S02]  /*0210*/  LOP3.LUT R10, R10, 0xfffffe00, RZ, 0xc0, !PT ;  /* 0xfffffe000a0a7812 */ /* 0x000fe400078ec0ff */
[----:B------:R-:W-:Y:S02]  /*0220*/  LOP3.LUT R6, R6, 0xfffffe00, RZ, 0xc0, !PT ;  /* 0xfffffe0006067812 */ /* 0x000fe400078ec0ff */
[----:B------:R-:W-:Y:S02]  /*0230*/  LOP3.LUT R12, R12, 0xfffffe00, RZ, 0xc0, !PT ;  /* 0xfffffe000c0c7812 */ /* 0x000fe400078ec0ff */
[C---:B------:R-:W-:Y:S02]  /*0240*/  IADD3 R27, R14.reuse, R7, -R6 ;  /* 0x000000070e1b7210 */ /* 0x040fe40007ffe806 */
[----:B------:R-:W-:-:S02]  /*0250*/  IADD3 R0, R14, R0, -R13 ;  /* 0x000000000e007210 */ /* 0x000fc40007ffe80d */
[C---:B------:R-:W-:Y:S01]  /*0260*/  IADD3 R25, R14.reuse, R9, -R10 ;  /* 0x000000090e197210 */ /* 0x040fe20007ffe80a */
[----:B--2---:R-:W-:Y:S01]  /*0270*/  IMAD.WIDE R26, R27, 0x4, R20 ;  /* 0x000000041b1a7825 */ /* 0x004fe200078e0214 */
[----:B------:R-:W-:Y:S02]  /*0280*/  IADD3 R7, R14, R11, -R12 ;  /* 0x0000000b0e077210 */ /* 0x000fe40007ffe80c */
[----:B------:R-:W-:Y:S02]  /*0290*/  CS2R R8, SRZ ;  /* 0x0000000000087805 */ /* 0x000fe4000001ff00 */
[----:B------:R-:W-:Y:S01]  /*02a0*/  CS2R R10, SRZ ;  /* 0x00000000000a7805 */ /* 0x000fe2000001ff00 */
[--C-:B------:R-:W-:Y:S01]  /*02b0*/  IMAD.WIDE R24, R25, 0x4, R20.reuse ;  /* 0x0000000419187825 */ /* 0x100fe200078e0214 */
[----:B------:R-:W-:Y:S02]  /*02c0*/  CS2R R12, SRZ ;  /* 0x00000000000c7805 */ /* 0x000fe4000001ff00 */
[----:B------:R-:W-:Y:S01]  /*02d0*/  CS2R R14, SRZ ;  /* 0x00000000000e7805 */ /* 0x000fe2000001ff00 */
[--C-:B------:R-:W-:Y:S01]  /*02e0*/  IMAD.WIDE R6, R7, 0x4, R20.reuse ;  /* 0x0000000407067825 */ /* 0x100fe200078e0214 */
[----:B------:R1:W2:Y:S03]  /*02f0*/  @!P0 LDG.E.EL.128 R16, desc[UR6][R24.64] ;  /* 0x0000000618108981 */ /* 0x0002a6000c2e1d00 */
[----:B------:R-:W-:Y:S01]  /*0300*/  IMAD.WIDE R32, R0, 0x4, R20 ;  /* 0x0000000400207825 */ /* 0x000fe200078e0214 */
[----:B------:R-:W-:Y:S01]  /*0310*/  CS2R R20, SRZ ;  /* 0x0000000000147805 */ /* 0x000fe2000001ff00 */
[----:B------:R-:W3:Y:S04]  /*0320*/  @!P0 LDG.E.EL.128 R12, desc[UR6][R26.64] ;  /* 0x000000061a0c8981 */ /* 0x000ee8000c2e1d00 */
[----:B------:R4:W3:Y:S01]  /*0330*/  @!P0 LDG.E.EL.128 R8, desc[UR6][R32.64] ;  /* 0x0000000620088981 */ /* 0x0008e2000c2e1d00 */
[----:B------:R-:W-:Y:S01]  /*0340*/  LOP3.LUT R35, R4, 0xf0, RZ, 0xc0, !PT ;  /* 0x000000f004237812 */ /* 0x000fe200078ec0ff */
[----:B------:R-:W-:Y:S01]  /*0350*/  UMOV UR4, 0x400 ;  /* 0x0000040000047882 */ /* 0x000fe20000000000 */
[----:B------:R-:W-:Y:S01]  /*0360*/  LOP3.LUT R2, R2, 0xff0, RZ, 0xc0, !PT ;  /* 0x00000ff002027812 */ /* 0x000fe200078ec0ff */
[----:B------:R4:W3:Y:S01]  /*0370*/  @!P0 LDG.E.EL.128 R20, desc[UR6][R6.64] ;  /* 0x0000000606148981 */ /* 0x0008e2000c2e1d00 */
[----:B-----5:R-:W-:Y:S01]  /*0380*/  UPRMT UR4, UR5, 0x654, UR4 ;  /* 0x0000065405047896 */ /* 0x020fe20008000004 */
[----:B------:R-:W-:Y:S01]  /*0390*/  PRMT R29, R4, 0x6540, R5 ;  /* 0x00006540041d7816 */ /* 0x000fe20000000005 */
[----:B-1----:R-:W1:Y:S01]  /*03a0*/  LDC.64 R24, c[0x0][0x218] ;  /* 0x00008600ff187b82 */ /* 0x002e620000000a00 */
[----:B------:R-:W-:-:S05]  /*03b0*/  IMAD.IADD R2, R2, 0x1, R35 ;  /* 0x0000000102027824 */ /* 0x000fca00078e0223 */
[----:B----4-:R-:W-:Y:S02]  /*03c0*/  LEA R32, R2, UR4, 0x2 ;  /* 0x0000000402207c11 */ /* 0x010fe4000f8e10ff */
[----:B------:R-:W-:-:S04]  /*03d0*/  LEA.HI R28, R28, R29, RZ, 0x9 ;  /* 0x0000001d1c1c7211 */ /* 0x000fc800078f48ff */
[----:B------:R-:W-:-:S05]  /*03e0*/  LOP3.LUT R28, R28, 0xfffffe00, RZ, 0xc0, !PT ;  /* 0xfffffe001c1c7812 */ /* 0x000fca00078ec0ff */
[----:B0-----:R-:W-:Y:S02]  /*03f0*/  IMAD.IADD R7, R29, 0x1, -R28 ;  /* 0x000000011d077824 */ /* 0x001fe400078e0a1c */
[----:B------:R-:W0:Y:S02]  /*0400*/  LDC.64 R28, c[0x0][0x228] ;  /* 0x00008a00ff1c7b82 */ /* 0x000e240000000a00 */
[----:B------:R-:W-:-:S06]  /*0410*/  IMAD.WIDE R26, R7, 0x4, R30 ;  /* 0x00000004071a7825 */ /* 0x000fcc00078e021e */
[----:B------:R-:W4:Y:S01]  /*0420*/  LDC.64 R30, c[0x0][0x230] ;  /* 0x00008c00ff1e7b82 */ /* 0x000f220000000a00 */
[----:B-1----:R-:W-:-:S04]  /*0430*/  IMAD.WIDE R24, R7, 0x4, R24 ;  /* 0x0000000407187825 */ /* 0x002fc800078e0218 */
[C---:B----4-:R-:W-:Y:S01]  /*0440*/  IMAD.WIDE R30, R7.reuse, 0x4, R30 ;  /* 0x00000004071e7825 */ /* 0x050fe200078e021e */
[----:B--2---:R-:W-:Y:S04]  /*0450*/  STS.128 [R32+0x20], R16 ;  /* 0x0000201020007388 */ /* 0x004fe80000000c00 */
[----:B---3--:R-:W-:Y:S04]  /*0460*/  STS.128 [R32+0x10], R12 ;  /* 0x0000100c20007388 */ /* 0x008fe80000000c00 */
[----:B------:R0:W-:Y:S04]  /*0470*/  STS.128 [R32], R8 ;  /* 0x0000000820007388 */ /* 0x0001e80000000c00 */
[----:B------:R1:W-:Y:S01]  /*0480*/  STS.128 [R32+0x30], R20 ;  /* 0x0000301420007388 */ /* 0x0003e20000000c00 */
[----:B------:R-:W-:Y:S06]  /*0490*/  BAR.SYNC.DEFER_BLOCKING 0x0 ;  /* 0x0000000000007b1d */ /* 0x000fec0000010000 */
[----:B------:R-:W2:Y:S04]  /*04a0*/  LDG.E.EL R26, desc[UR6][R26.64] ;  /* 0x000000061a1a7981 */ /* 0x000ea8000c2e1900 */
[----:B------:R3:W4:Y:S01]  /*04b0*/  LDG.E.EL R6, desc[UR6][R24.64] ;  /* 0x0000000618067981 */ /* 0x000722000c2e1900 */
[----:B0-----:R-:W-:-:S03]  /*04c0*/  IMAD.WIDE R8, R7, 0x4, R28 ;  /* 0x0000000407087825 */ /* 0x001fc600078e021c */
[----:B------:R-:W5:Y:S04]  /*04d0*/  LDG.E.EL R30, desc[UR6][R30.64] ;  /* 0x000000061e1e7981 */ /* 0x000f68000c2e1900 */
[----:B------:R0:W5:Y:S01]  /*04e0*/  LDG.E.EL R11, desc[UR6][R8.64] ;  /* 0x00000006080b7981 */ /* 0x000162000c2e1900 */
[----:B------:R-:W-:-:S04]  /*04f0*/  LOP3.LUT R7, R4, 0xff, RZ, 0xc0, !PT ;  /* 0x000000ff04077812 */ /* 0x000fc800078ec0ff */
[----:B------:R-:W-:-:S05]  /*0500*/  LEA R10, R7, UR4, 0x2 ;  /* 0x00000004070a7c11 */ /* 0x000fca000f8e10ff */
[----:B------:R-:W4:Y:S04]  /*0510*/  LDS R29, [R10] ;  /* 0x000000000a1d7984 */ /* 0x000f280000000800 */
[----:B------:R-:W0:Y:S04]  /*0520*/  LDS R12, [R10+0x1100] ;  /* 0x001100000a0c7984 */ /* 0x000e280000000800 */
[----:B------:R-:W0:Y:S04]  /*0530*/  LDS R32, [R10+0x2200] ;  /* 0x002200000a207984 */ /* 0x000e280000000800 */
[----:B------:R-:W0:Y:S04]  /*0540*/  LDS R37, [R10+0x440] ;  /* 0x000440000a257984 */ /* 0x000e280000000800 */
[----:B------:R-:W1:Y:S04]  /*0550*/  LDS R36, [R10+0x3300] ;  /* 0x003300000a247984 */ /* 0x000e680000000800 */
[----:B---3--:R-:W3:Y:S04]  /*0560*/  LDS R24, [R10+0x3b80] ;  /* 0x003b80000a187984 */ /* 0x008ee80000000800 */
[----:B------:R-:W1:Y:S04]  /*0570*/  LDS R35, [R10+0x1540] ;  /* 0x001540000a237984 */ /* 0x000e680000000800 */
[----:B------:R-:W1:Y:S04]  /*0580*/  LDS R33, [R10+0x2640] ;  /* 0x002640000a217984 */ /* 0x000e680000000800 */
[----:B------:R-:W1:Y:S04]  /*0590*/  LDS R27, [R10+0x3740] ;  /* 0x003740000a1b7984 */ /* 0x000e680000000800 */
[----:B------:R-:W1:Y:S04]  /*05a0*/  LDS R23, [R10+0x880] ;  /* 0x000880000a177984 */ /* 0x000e680000000800 */
[----:B------:R-:W1:Y:S04]  /*05b0*/  LDS R25, [R10+0x3fc0] ;  /* 0x003fc0000a197984 */ /* 0x000e680000000800 */
[----:B------:R-:W1:Y:S04]  /*05c0*/  LDS R21, [R10+0xcc0] ;  /* 0x000cc0000a157984 */ /* 0x000e680000000800 */
[----:B------:R-:W2:Y:S04]  /*05d0*/  LDS R15, [R10+0x1980] ;  /* 0x001980000a0f7984 */ /* 0x000ea80000000800 */
[----:B0-----:R-:W-:Y:S01]  /*05e0*/  LDS R9, [R10+0x2a80] ;  /* 0x002a80000a097984 */ /* 0x001fe20000000800 */
[----:B------:R-:W0:Y:S03]  /*05f0*/  S2UR UR4, SR_CgaCtaId ;  /* 0x00000000000479c3 */ /* 0x000e260000008800 */
[----:B------:R-:W-:Y:S01]  /*0600*/  LDS R7, [R10+0x2ec0] ;  /* 0x002ec0000a077984 */ /* 0x000fe20000000800 */
[----:B------:R-:W-:Y:S01]  /*0610*/  IMAD.MOV.U32 R8, RZ, RZ, 0x3e800000 ;  /* 0x3e800000ff087424 */ /* 0x000fe200078e00ff */
[----:B------:R-:W-:Y:S01]  /*0620*/  UMOV UR5, 0x400 ;  /* 0x0000040000057882 */ /* 0x000fe20000000000 */
[----:B------:R-:W-:-:S05]  /*0630*/  IMAD.SHL.U32 R16, R4, 0x10, RZ ;  /* 0x0000001004107824 */ /* 0x000fca00078e00ff */
[----:B------:R-:W-:Y:S01]  /*0640*/  LOP3.LUT R16, R16, 0xff0, RZ, 0xc0, !PT ;  /* 0x00000ff010107812 */ /* 0x000fe200078ec0ff */
[----:B0-----:R-:W-:-:S06]  /*0650*/  UPRMT UR4, UR4, 0x654, UR5 ;  /* 0x0000065404047896 */ /* 0x001fcc0008000005 */
[C---:B------:R-:W-:Y:S01]  /*0660*/  LEA.HI R17, R16.reuse, UR4, RZ, 0x1e ;  /* 0x0000000410117c11 */ /* 0x040fe2000f8ff0ff */
[----:B-1----:R-:W0:Y:S04]  /*0670*/  S2R R20, SR_TID.X ;  /* 0x0000000000147919 */ /* 0x002e280000002100 */
[----:B------:R-:W-:Y:S02]  /*0680*/  IMAD R17, R16, 0x4, R17 ;  /* 0x0000000410117824 */ /* 0x000fe400078e0211 */
[----:B0-----:R-:W-:-:S05]  /*0690*/  IMAD.SHL.U32 R20, R20, 0x4, RZ ;  /* 0x0000000414147824 */ /* 0x001fca00078e00ff */
[----:B------:R-:W-:Y:S01]  /*06a0*/  LOP3.LUT R20, R20, 0x3fc, RZ, 0xc0, !PT ;  /* 0x000003fc14147812 */ /* 0x000fe200078ec0ff */
[----:B--2---:R-:W-:-:S04]  /*06b0*/  FADD R13, R26, 9.9999997473787516356e-06 ;  /* 0x3727c5ac1a0d7421 */ /* 0x004fc80000000000 */
[----:B------:R0:W1:Y:S02]  /*06c0*/  MUFU.SQRT R14, R13 ;  /* 0x0000000d000e7308 */ /* 0x0000640000002000 */
[----:B0-----:R-:W0:Y:S01]  /*06d0*/  LDS R13, [R10+0x1dc0] ;  /* 0x001dc0000a0d7984 */ /* 0x001e220000000800 */
[C---:B-1----:R-:W-:Y:S02]  /*06e0*/  FSETP.GT.AND P1, PT, R14.reuse, 8.50705917302346158658e+37, PT ;  /* 0x7e8000000e00780b */ /* 0x042fe40003f24000 */
[----:B------:R-:W-:-:S11]  /*06f0*/  FSETP.GEU.AND P2, PT, R14, 1.175494350822287508e-38, PT ;  /* 0x008000000e00780b */ /* 0x000fd60003f4e000 */
[----:B------:R-:W-:-:S04]  /*0700*/  @P1 FMUL R14, R14, 0.25 ;  /* 0x3e8000000e0e1820 */ /* 0x000fc80000400000 */
[----:B------:R-:W-:-:S04]  /*0710*/  @!P2 FMUL R14, R14, 16777216 ;  /* 0x4b8000000e0ea820 */ /* 0x000fc80000400000 */
[----:B------:R-:W1:Y:S01]  /*0720*/  MUFU.RCP R19, R14 ;  /* 0x0000000e00137308 */ /* 0x000e620000001000 */
[----:B------:R-:W-:Y:S01]  /*0730*/  FSEL R8, R8, 1, P1 ;  /* 0x3f80000008087808 */ /* 0x000fe20000800000 */
[--C-:B----4-:R-:W-:Y:S01]  /*0740*/  FADD R31, R29, -R6.reuse ;  /* 0x800000061d1f7221 */ /* 0x110fe20000000000 */
[----:B------:R-:W-:-:S03]  /*0750*/  FADD R29, R12, -R6 ;  /* 0x800000060c1d7221 */ /* 0x000fc60000000000 */
[----:B------:R-:W-:Y:S01]  /*0760*/  @!P2 FMUL R8, R8, 16777216 ;  /* 0x4b8000000808a820 */ /* 0x000fe20000400000 */
[--C-:B------:R-:W-:Y:S01]  /*0770*/  FADD R32, R32, -R6.reuse ;  /* 0x8000000620207221 */ /* 0x100fe20000000000 */
[--C-:B------:R-:W-:Y:S01]  /*0780*/  FADD R12, R37, -R6.reuse ;  /* 0x80000006250c7221 */ /* 0x100fe20000000000 */
[--C-:B------:R-:W-:Y:S01]  /*0790*/  FADD R36, R36, -R6.reuse ;  /* 0x8000000624247221 */ /* 0x100fe20000000000 */
[--C-:B---3--:R-:W-:Y:S01]  /*07a0*/  FADD R24, R24, -R6.reuse ;  /* 0x8000000618187221 */ /* 0x108fe20000000000 */
[----:B-1----:R-:W-:Y:S01]  /*07b0*/  FMUL R19, R19, R8 ;  /* 0x0000000813137220 */ /* 0x002fe20000400000 */
[--C-:B------:R-:W-:Y:S01]  /*07c0*/  FADD R34, R35, -R6.reuse ;  /* 0x8000000623227221 */ /* 0x100fe20000000000 */
[--C-:B------:R-:W-:Y:S01]  /*07d0*/  FADD R28, R33, -R6.reuse ;  /* 0x80000006211c7221 */ /* 0x100fe20000000000 */
[--C-:B------:R-:W-:Y:S01]  /*07e0*/  FADD R26, R27, -R6.reuse ;  /* 0x800000061b1a7221 */ /* 0x100fe20000000000 */
[C---:B------:R-:W-:Y:S01]  /*07f0*/  FMUL R31, R19.reuse, R31 ;  /* 0x0000001f131f7220 */ /* 0x040fe20000400000 */
[C---:B------:R-:W-:Y:S01]  /*0800*/  FMUL R29, R19.reuse, R29 ;  /* 0x0000001d131d7220 */ /* 0x040fe20000400000 */
[C---:B------:R-:W-:Y:S01]  /*0810*/  FMUL R32, R19.reuse, R32 ;  /* 0x0000002013207220 */ /* 0x040fe20000400000 */
[----:B------:R-:W-:Y:S01]  /*0820*/  FMUL R12, R19, R12 ;  /* 0x0000000c130c7220 */ /* 0x000fe20000400000 */
[--C-:B------:R-:W-:Y:S01]  /*0830*/  FADD R18, R23, -R6.reuse ;  /* 0x8000000617127221 */ /* 0x100fe20000000000 */
[--C-:B------:R-:W-:Y:S01]  /*0840*/  FADD R22, R25, -R6.reuse ;  /* 0x8000000619167221 */ /* 0x100fe20000000000 */
[--C-:B------:R-:W-:Y:S01]  /*0850*/  FADD R16, R21, -R6.reuse ;  /* 0x8000000615107221 */ /* 0x100fe20000000000 */
[--C-:B------:R-:W-:Y:S01]  /*0860*/  FADD R14, R15, -R6.reuse ;  /* 0x800000060f0e7221 */ /* 0x100fe20000000000 */
[--C-:B0-----:R-:W-:Y:S01]  /*0870*/  FADD R10, R13, -R6.reuse ;  /* 0x800000060d0a7221 */ /* 0x101fe20000000000 */
[--C-:B------:R-:W-:Y:S01]  /*0880*/  FADD R8, R9, -R6.reuse ;  /* 0x8000000609087221 */ /* 0x100fe20000000000 */
[----:B------:R-:W-:Y:S01]  /*0890*/  FADD R6, R7, -R6 ;  /* 0x8000000607067221 */ /* 0x000fe20000000000 */
[C-C-:B-----5:R-:W-:Y:S01]  /*08a0*/  FFMA R31, R11.reuse, R31, R30.reuse ;  /* 0x0000001f0b1f7223 */ /* 0x160fe2000000001e */
[C-C-:B------:R-:W-:Y:S01]  /*08b0*/  FFMA R29, R11.reuse, R29, R30.reuse ;  /* 0x0000001d0b1d7223 */ /* 0x140fe2000000001e */
[C-C-:B------:R-:W-:Y:S01]  /*08c0*/  FFMA R32, R11.reuse, R32, R30.reuse ;  /* 0x000000200b207223 */ /* 0x140fe2000000001e */
[--C-:B------:R-:W-:Y:S01]  /*08d0*/  FFMA R12, R11, R12, R30.reuse ;  /* 0x0000000c0b0c7223 */ /* 0x100fe2000000001e */
[C---:B------:R-:W-:Y:S01]  /*08e0*/  FMUL R13, R19.reuse, R36 ;  /* 0x00000024130d7220 */ /* 0x040fe20000400000 */
        /* <DEDUP_REMOVED lines=10> */
[----:B------:R-:W-:Y:S01]  /*0990*/  FMUL R19, R19, R6 ;  /* 0x0000000613137220 */ /* 0x000fe20000400000 */
[C-C-:B------:R-:W-:Y:S01]  /*09a0*/  FFMA R13, R11.reuse, R13, R30.reuse ;  /* 0x0000000d0b0d7223 */ /* 0x140fe2000000001e */
[C-C-:B------:R-:W-:Y:S01]  /*09b0*/  FFMA R24, R11.reuse, R24, R30.reuse ;  /* 0x000000180b187223 */ /* 0x140fe2000000001e */
[C-C-:B------:R-:W-:Y:S01]  /*09c0*/  FFMA R27, R11.reuse, R27, R30.reuse ;  /* 0x0000001b0b1b7223 */ /* 0x140fe2000000001e */
[C-C-:B------:R-:W-:Y:S01]  /*09d0*/  FFMA R26, R11.reuse, R37, R30.reuse ;  /* 0x000000250b1a7223 */ /* 0x140fe2000000001e */
[C-C-:B------:R-:W-:Y:S01]  /*09e0*/  FFMA R14, R11.reuse, R35, R30.reuse ;  /* 0x000000230b0e7223 */ /* 0x140fe2000000001e */
[----:B------:R-:W-:Y:S01]  /*09f0*/  FFMA R6, R11, R21, R30 ;  /* 0x000000150b067223 */ /* 0x000fe2000000001e */
[----:B------:R-:W-:-:S02]  /*0a00*/  FSETP.GEU.AND P1, PT, R31, RZ, PT ;  /* 0x000000ff1f00720b */ /* 0x000fc40003f2e000 */
[----:B------:R-:W-:Y:S02]  /*0a10*/  FSETP.GEU.AND P6, PT, R29, RZ, PT ;  /* 0x000000ff1d00720b */ /* 0x000fe40003fce000 */
[----:B------:R-:W-:Y:S02]  /*0a20*/  FSETP.GEU.AND P3, PT, R32, RZ, PT ;  /* 0x000000ff2000720b */ /* 0x000fe40003f6e000 */
[----:B------:R-:W-:Y:S01]  /*0a30*/  FSETP.GEU.AND P5, PT, R12, RZ, PT ;  /* 0x000000ff0c00720b */ /* 0x000fe20003fae000 */
[C-C-:B------:R-:W-:Y:S01]  /*0a40*/  FFMA R28, R11.reuse, R23, R30.reuse ;  /* 0x000000170b1c7223 */ /* 0x140fe2000000001e */
[C-C-:B------:R-:W-:Y:S01]  /*0a50*/  FFMA R25, R11.reuse, R25, R30.reuse ;  /* 0x000000190b197223 */ /* 0x140fe2000000001e */
[C-C-:B------:R-:W-:Y:S01]  /*0a60*/  FFMA R15, R11.reuse, R15, R30.reuse ;  /* 0x0000000f0b0f7223 */ /* 0x140fe2000000001e */
[C-C-:B------:R-:W-:Y:S01]  /*0a70*/  FFMA R33, R11.reuse, R33, R30.reuse ;  /* 0x000000210b217223 */ /* 0x140fe2000000001e */
[--C-:B------:R-:W-:Y:S01]  /*0a80*/  FFMA R7, R11, R7, R30.reuse ;  /* 0x000000070b077223 */ /* 0x100fe2000000001e */
[----:B------:R-:W-:Y:S01]  /*0a90*/  FSEL R31, R31, RZ, P1 ;  /* 0x000000ff1f1f7208 */ /* 0x000fe20000800000 */
[----:B------:R-:W-:Y:S01]  /*0aa0*/  BAR.SYNC.DEFER_BLOCKING 0x0 ;  /* 0x0000000000007b1d */ /* 0x000fe20000010000 */
[----:B------:R-:W-:Y:S01]  /*0ab0*/  FSEL R29, R29, RZ, P6 ;  /* 0x000000ff1d1d7208 */ /* 0x000fe20003000000 */
[----:B------:R-:W-:Y:S01]  /*0ac0*/  FFMA R30, R11, R19, R30 ;  /* 0x000000130b1e7223 */ /* 0x000fe2000000001e */
[----:B------:R-:W-:-:S02]  /*0ad0*/  FSEL R32, R32, RZ, P3 ;  /* 0x000000ff20207208 */ /* 0x000fc40001800000 */
[----:B------:R-:W-:-:S03]  /*0ae0*/  FSEL R12, R12, RZ, P5 ;  /* 0x000000ff0c0c7208 */ /* 0x000fc60002800000 */
[----:B------:R-:W0:Y:S01]  /*0af0*/  LDC.64 R34, c[0x0][0x238] ;  /* 0x00008e00ff227b82 */ /* 0x000e220000000a00 */
[----:B------:R-:W-:Y:S02]  /*0b00*/  FSETP.GEU.AND P4, PT, R13, RZ, PT ;  /* 0x000000ff0d00720b */ /* 0x000fe40003f8e000 */
[----:B------:R-:W-:Y:S02]  /*0b10*/  FSETP.GEU.AND P2, PT, R24, RZ, PT ;  /* 0x000000ff1800720b */ /* 0x000fe40003f4e000 */
[----:B------:R-:W-:Y:S02]  /*0b20*/  FSETP.GEU.AND P1, PT, R27, RZ, PT ;  /* 0x000000ff1b00720b */ /* 0x000fe40003f2e000 */
[----:B------:R-:W-:Y:S02]  /*0b30*/  FSETP.GEU.AND P6, PT, R26, RZ, PT ;  /* 0x000000ff1a00720b */ /* 0x000fe40003fce000 */
[----:B------:R-:W-:Y:S02]  /*0b40*/  FSETP.GEU.AND P3, PT, R14, RZ, PT ;  /* 0x000000ff0e00720b */ /* 0x000fe40003f6e000 */
[----:B------:R-:W-:-:S02]  /*0b50*/  FSETP.GEU.AND P5, PT, R6, RZ, PT ;  /* 0x000000ff0600720b */ /* 0x000fc40003fae000 */
[----:B------:R-:W-:Y:S02]  /*0b60*/  FSEL R27, R27, RZ, P1 ;  /* 0x000000ff1b1b7208 */ /* 0x000fe40000800000 */
[----:B------:R-:W-:Y:S02]  /*0b70*/  FSEL R26, R26, RZ, P6 ;  /* 0x000000ff1a1a7208 */ /* 0x000fe40003000000 */
[----:B------:R-:W-:Y:S02]  /*0b80*/  FSEL R6, R6, RZ, P5 ;  /* 0x000000ff06067208 */ /* 0x000fe40002800000 */
[----:B------:R-:W-:Y:S02]  /*0b90*/  FSEL R13, R13, RZ, P4 ;  /* 0x000000ff0d0d7208 */ /* 0x000fe40002000000 */
[----:B------:R-:W-:Y:S02]  /*0ba0*/  FSEL R14, R14, RZ, P3 ;  /* 0x000000ff0e0e7208 */ /* 0x000fe40001800000 */
[----:B------:R-:W-:-:S02]  /*0bb0*/  FSEL R24, R24, RZ, P2 ;  /* 0x000000ff18187208 */ /* 0x000fc40001000000 */
        /* <DEDUP_REMOVED lines=11> */
[----:B------:R-:W-:Y:S01]  /*0c70*/  FSEL R30, R30, RZ, P2 ;  /* 0x000000ff1e1e7208 */ /* 0x000fe20001000000 */
[----:B------:R-:W-:Y:S04]  /*0c80*/  STS [R17], R31 ;  /* 0x0000001f11007388 */ /* 0x000fe80000000800 */
[----:B------:R-:W-:Y:S04]  /*0c90*/  STS [R17+0x4], R12 ;  /* 0x0000040c11007388 */ /* 0x000fe80000000800 */
        /* <DEDUP_REMOVED lines=13> */
[----:B------:R1:W-:Y:S01]  /*0d70*/  STS [R17+0x3c], R28 ;  /* 0x00003c1c11007388 */ /* 0x0003e20000000800 */
[----:B------:R-:W-:-:S05]  /*0d80*/  LOP3.LUT R9, R4, 0xfc, RZ, 0xc0, !PT ;  /* 0x000000fc04097812 */ /* 0x000fca00078ec0ff */
[----:B------:R-:W-:-:S04]  /*0d90*/  VIADD R9, R9, UR4 ;  /* 0x0000000409097c36 */ /* 0x000fc80008000000 */
[----:B------:R-:W-:Y:S01]  /*0da0*/  IMAD R16, R20, 0x4, R9 ;  /* 0x0000000414107824 */ /* 0x000fe200078e0209 */
[----:B------:R-:W-:Y:S01]  /*0db0*/  BAR.SYNC.DEFER_BLOCKING 0x0 ;  /* 0x0000000000007b1d */ /* 0x000fe20000010000 */
[----:B------:R-:W-:Y:S01]  /*0dc0*/  SHF.R.U32.HI R18, RZ, 0x2, R4 ;  /* 0x00000002ff127819 */ /* 0x000fe20000011604 */
[----:B------:R-:W-:-:S04]  /*0dd0*/  IMAD.SHL.U32 R4, R4, 0x4, RZ ;  /* 0x0000000404047824 */ /* 0x000fc800078e00ff */
[----:B------:R-:W-:Y:S04]  /*0de0*/  LDS R8, [R16] ;  /* 0x0000000010087984 */ /* 0x000fe80000000800 */
[----:B------:R-:W-:Y:S04]  /*0df0*/  LDS R9, [R16+0x4] ;  /* 0x0000040010097984 */ /* 0x000fe80000000800 */
[----:B------:R-:W-:Y:S04]  /*0e00*/  LDS R10, [R16+0x8] ;  /* 0x00000800100a7984 */ /* 0x000fe80000000800 */
[----:B------:R2:W3:Y:S01]  /*0e10*/  LDS R11, [R16+0xc] ;  /* 0x00000c00100b7984 */ /* 0x0004e20000000800 */
[----:B------:R-:W-:-:S02]  /*0e20*/  SGXT.U32 R18, R18, 0x6 ;  /* 0x000000061212781a */ /* 0x000fc40000000000 */
[C---:B------:R-:W-:Y:S02]  /*0e30*/  LOP3.LUT R19, R20.reuse, 0x400, RZ, 0xfc, !PT ;  /* 0x0000040014137812 */ /* 0x040fe400078efcff */
[----:B------:R-:W-:Y:S02]  /*0e40*/  LOP3.LUT R3, R3, 0xc, R4, 0xf8, !PT ;  /* 0x0000000c03037812 */ /* 0x000fe400078ef804 */
[C---:B------:R-:W-:Y:S02]  /*0e50*/  LOP3.LUT R4, R20.reuse, 0x800, RZ, 0xfc, !PT ;  /* 0x0000080014047812 */ /* 0x040fe400078efcff */
[----:B-1----:R-:W-:Y:S02]  /*0e60*/  LOP3.LUT R17, R20, 0xc00, RZ, 0xfc, !PT ;  /* 0x00000c0014117812 */ /* 0x002fe400078efcff */
[----:B------:R-:W-:Y:S02]  /*0e70*/  PRMT R18, R18, 0x6540, R5 ;  /* 0x0000654012127816 */ /* 0x000fe40000000005 */
[----:B------:R-:W-:-:S02]  /*0e80*/  SHF.R.U32.HI R19, RZ, 0x2, R19 ;  /* 0x00000002ff137819 */ /* 0x000fc40000011613 */
[----:B------:R-:W-:Y:S02]  /*0e90*/  ISETP.GE.AND P4, PT, R3, 0x40, PT ;  /* 0x000000400300780c */ /* 0x000fe40003f86270 */
[----:B--2---:R-:W-:Y:S02]  /*0ea0*/  SHF.R.U32.HI R16, RZ, 0x2, R4 ;  /* 0x00000002ff107819 */ /* 0x004fe40000011604 */
[----:B------:R-:W-:Y:S01]  /*0eb0*/  SHF.R.U32.HI R17, RZ, 0x2, R17 ;  /* 0x00000002ff117819 */ /* 0x000fe20000011611 */
[----:B------:R-:W-:Y:S01]  /*0ec0*/  IMAD R3, R18, 0x40, R3 ;  /* 0x0000004012037824 */ /* 0x000fe200078e0203 */
[----:B------:R-:W-:Y:S02]  /*0ed0*/  LOP3.LUT R19, R19, 0x1fc, RZ, 0xc0, !PT ;  /* 0x000001fc13137812 */ /* 0x000fe400078ec0ff */
[----:B------:R-:W-:Y:S02]  /*0ee0*/  LOP3.LUT R16, R16, 0x2fc, RZ, 0xc0, !PT ;  /* 0x000002fc10107812 */ /* 0x000fe400078ec0ff */
[----:B------:R-:W-:Y:S01]  /*0ef0*/  LOP3.LUT R22, R17, 0x3fc, RZ, 0xc0, !PT ;  /* 0x000003fc11167812 */ /* 0x000fe200078ec0ff */
[----:B------:R-:W-:-:S02]  /*0f00*/  VIADD R19, R19, UR4 ;  /* 0x0000000413137c36 */ /* 0x000fc40008000000 */
[----:B0-----:R-:W-:-:S04]  /*0f10*/  IMAD.WIDE R4, R3, 0x4, R34 ;  /* 0x0000000403047825 */ /* 0x001fc800078e0222 */
[----:B------:R-:W-:Y:S02]  /*0f20*/  VIADD R21, R16, UR4 ;  /* 0x0000000410157c36 */ /* 0x000fe40008000000 */
[----:B------:R-:W-:Y:S02]  /*0f30*/  VIADD R23, R22, UR4 ;  /* 0x0000000416177c36 */ /* 0x000fe40008000000 */
[C---:B------:R-:W-:Y:S02]  /*0f40*/  IMAD R36, R20.reuse, 0x4, R19 ;  /* 0x0000000414247824 */ /* 0x040fe400078e0213 */
[C---:B------:R-:W-:Y:S01]  /*0f50*/  IMAD R37, R20.reuse, 0x4, R21 ;  /* 0x0000000414257824 */ /* 0x040fe200078e0215 */
[----:B---3--:R0:W-:Y:S04]  /*0f60*/  @!P4 STG.E.128 desc[UR6][R4.64], R8 ;  /* 0x000000080400c986 */ /* 0x0081e8000c101d06 */
[----:B------:R-:W-:Y:S04]  /*0f70*/  LDS R16, [R36+0x1000] ;  /* 0x0010000024107984 */ /* 0x000fe80000000800 */
[----:B------:R-:W-:Y:S04]  /*0f80*/  LDS R17, [R36+0x1004] ;  /* 0x0010040024117984 */ /* 0x000fe80000000800 */
[----:B------:R-:W-:Y:S04]  /*0f90*/  LDS R18, [R36+0x1008] ;  /* 0x0010080024127984 */ /* 0x000fe80000000800 */
[----:B------:R-:W1:Y:S01]  /*0fa0*/  LDS R19, [R36+0x100c] ;  /* 0x00100c0024137984 */ /* 0x000e620000000800 */
[----:B0-----:R-:W-:-:S03]  /*0fb0*/  IMAD R4, R20, 0x4, R23 ;  /* 0x0000000414047824 */ /* 0x001fc600078e0217 */
[----:B------:R-:W-:Y:S04]  /*0fc0*/  LDS R20, [R37+0x2000] ;  /* 0x0020000025147984 */ /* 0x000fe80000000800 */
[----:B------:R-:W-:Y:S04]  /*0fd0*/  LDS R21, [R37+0x2004] ;  /* 0x0020040025157984 */ /* 0x000fe80000000800 */
[----:B------:R-:W-:Y:S04]  /*0fe0*/  LDS R22, [R37+0x2008] ;  /* 0x0020080025167984 */ /* 0x000fe80000000800 */
[----:B------:R-:W0:Y:S04]  /*0ff0*/  LDS R23, [R37+0x200c] ;  /* 0x00200c0025177984 */ /* 0x000e280000000800 */
[----:B------:R-:W-:Y:S04]  /*1000*/  LDS R8, [R4+0x3000] ;  /* 0x0030000004087984 */ /* 0x000fe80000000800 */
[----:B------:R-:W-:Y:S04]  /*1010*/  LDS R9, [R4+0x3004] ;  /* 0x0030040004097984 */ /* 0x000fe80000000800 */
[----:B------:R-:W-:Y:S04]  /*1020*/  LDS R10, [R4+0x3008] ;  /* 0x00300800040a7984 */ /* 0x000fe80000000800 */
[----:B------:R2:W3:Y:S01]  /*1030*/  LDS R11, [R4+0x300c] ;  /* 0x00300c00040b7984 */ /* 0x0004e20000000800 */
[----:B------:R-:W-:-:S02]  /*1040*/  FSETP.GTU.AND P6, PT, R30, RZ, PT ;  /* 0x000000ff1e00720b */ /* 0x000fc40003fcc000 */
[----:B------:R-:W-:Y:S02]  /*1050*/  FSETP.GTU.AND P5, PT, R33, RZ, PT ;  /* 0x000000ff2100720b */ /* 0x000fe40003fac000 */
[----:B------:R-:W-:Y:S02]  /*1060*/  FSETP.GTU.AND P3, PT, R29, RZ, PT ;  /* 0x000000ff1d00720b */ /* 0x000fe40003f6c000 */
[----:B------:R-:W-:Y:S02]  /*1070*/  SEL R29, RZ, 0x1, P6 ;  /* 0x00000001ff1d7807 */ /* 0x000fe40003000000 */
[----:B------:R-:W-:Y:S02]  /*1080*/  FSETP.GTU.AND P6, PT, R25, RZ, PT ;  /* 0x000000ff1900720b */ /* 0x000fe40003fcc000 */
[----:B------:R-:W-:Y:S02]  /*1090*/  SEL R30, RZ, 0x1, P5 ;  /* 0x00000001ff1e7807 */ /* 0x000fe40002800000 */
[----:B------:R-:W-:-:S02]  /*10a0*/  FSETP.GTU.AND P5, PT, R26, RZ, PT ;  /* 0x000000ff1a00720b */ /* 0x000fc40003fac000 */
[----:B------:R-:W-:Y:S02]  /*10b0*/  FSETP.GTU.AND P2, PT, R31, RZ, PT ;  /* 0x000000ff1f00720b */ /* 0x000fe40003f4c000 */
[----:B------:R-:W-:Y:S02]  /*10c0*/  SEL R31, RZ, 0x1, P6 ;  /* 0x00000001ff1f7807 */ /* 0x000fe40003000000 */
[----:B------:R-:W-:Y:S02]  /*10d0*/  FSETP.GTU.AND P6, PT, R27, RZ, PT ;  /* 0x000000ff1b00720b */ /* 0x000fe40003fcc000 */
[----:B------:R-:W-:Y:S02]  /*10e0*/  SEL R26, RZ, 0x1, P5 ;  /* 0x00000001ff1a7807 */ /* 0x000fe40002800000 */
[----:B------:R-:W-:Y:S02]  /*10f0*/  FSETP.GTU.AND P5, PT, R12, RZ, PT ;  /* 0x000000ff0c00720b */ /* 0x000fe40003fac000 */
[----:B------:R-:W-:-:S02]  /*1100*/  SEL R12, RZ, 0x1, P6 ;  /* 0x00000001ff0c7807 */ /* 0x000fc40003000000 */
[----:B------:R-:W-:Y:S02]  /*1110*/  FSETP.GTU.AND P6, PT, R13, RZ, PT ;  /* 0x000000ff0d00720b */ /* 0x000fe40003fcc000 */
[----:B------:R-:W-:Y:S02]  /*1120*/  SEL R13, RZ, 0x1, P5 ;  /* 0x00000001ff0d7807 */ /* 0x000fe40002800000 */
[----:B------:R-:W-:Y:S01]  /*1130*/  FSETP.GTU.AND P5, PT, R24, RZ, PT ;  /* 0x000000ff1800720b */ /* 0x000fe20003fac000 */
[----:B------:R-:W4:Y:S01]  /*1140*/  S2R R25, SR_TID.X ;  /* 0x0000000000197919 */ /* 0x000f220000002100 */
[----:B------:R-:W-:Y:S01]  /*1150*/  SEL R24, RZ, 0x1, P2 ;  /* 0x00000001ff187807 */ /* 0x000fe20001000000 */
[C---:B------:R-:W-:Y:S01]  /*1160*/  VIADD R5, R3.reuse, 0x1000 ;  /* 0x0000100003057836 */ /* 0x040fe20000000000 */
[----:B------:R-:W-:Y:S01]  /*1170*/  FSETP.GTU.AND P2, PT, R6, RZ, PT ;  /* 0x000000ff0600720b */ /* 0x000fe20003f4c000 */
[C---:B------:R-:W-:Y:S01]  /*1180*/  VIADD R27, R3.reuse, 0x2000 ;  /* 0x00002000031b7836 */ /* 0x040fe20000000000 */
[----:B------:R-:W-:Y:S01]  /*1190*/  FSETP.GTU.AND P1, PT, R32, RZ, PT ;  /* 0x000000ff2000720b */ /* 0x000fe20003f2c000 */
[----:B------:R-:W-:Y:S01]  /*11a0*/  VIADD R33, R3, 0x3000 ;  /* 0x0000300003217836 */ /* 0x000fe20000000000 */
[----:B------:R-:W-:Y:S01]  /*11b0*/  SEL R32, RZ, 0x1fffe, P2 ;  /* 0x0001fffeff207807 */ /* 0x000fe20001000000 */
[----:B--2---:R-:W-:Y:S01]  /*11c0*/  IMAD.WIDE R4, R5, 0x4, R34 ;  /* 0x0000000405047825 */ /* 0x004fe200078e0222 */
[----:B------:R-:W-:-:S02]  /*11d0*/  SEL R3, RZ, 0x1, P2 ;  /* 0x00000001ff037807 */ /* 0x000fc40001000000 */
[----:B------:R-:W-:Y:S02]  /*11e0*/  SEL R6, RZ, 0x1, P3 ;  /* 0x00000001ff067807 */ /* 0x000fe40001800000 */
[----:B------:R-:W-:Y:S02]  /*11f0*/  FSETP.GTU.AND P2, PT, R15, RZ, PT ;  /* 0x000000ff0f00720b */ /* 0x000fe40003f4c000 */
[----:B------:R-:W-:Y:S01]  /*1200*/  FSETP.GTU.AND P3, PT, R14, RZ, PT ;  /* 0x000000ff0e00720b */ /* 0x000fe20003f6c000 */
[--C-:B------:R-:W-:Y:S01]  /*1210*/  IMAD.WIDE R14, R27, 0x4, R34.reuse ;  /* 0x000000041b0e7825 */ /* 0x100fe200078e0222 */
[----:B-1----:R1:W-:Y:S03]  /*1220*/  @!P4 STG.E.128 desc[UR6][R4.64], R16 ;  /* 0x000000100400c986 */ /* 0x0023e6000c101d06 */
[----:B------:R-:W-:Y:S01]  /*1230*/  IMAD.WIDE R34, R33, 0x4, R34 ;  /* 0x0000000421227825 */ /* 0x000fe200078e0222 */
[----:B0-----:R-:W-:Y:S04]  /*1240*/  @!P4 STG.E.128 desc[UR6][R14.64], R20 ;  /* 0x000000140e00c986 */ /* 0x001fe8000c101d06 */
[----:B---3--:R0:W-:Y:S01]  /*1250*/  @!P4 STG.E.128 desc[UR6][R34.64], R8 ;  /* 0x000000082200c986 */ /* 0x0081e2000c101d06 */
[----:B------:R-:W-:-:S02]  /*1260*/  SEL R27, RZ, 0x1fffe, P2 ;  /* 0x0001fffeff1b7807 */ /* 0x000fc40001000000 */
[----:B-1----:R-:W-:Y:S01]  /*1270*/  SEL R16, RZ, 0x1, P2 ;  /* 0x00000001ff107807 */ /* 0x002fe20001000000 */
[----:B------:R-:W-:Y:S01]  /*1280*/  BAR.SYNC.DEFER_BLOCKING 0x0 ;  /* 0x0000000000007b1d */ /* 0x000fe20000010000 */
[----:B------:R-:W-:-:S04]  /*1290*/  FSETP.GTU.AND P2, PT, R7, RZ, PT ;  /* 0x000000ff0700720b */ /* 0x000fc80003f4c000 */
[----:B------:R-:W-:Y:S01]  /*12a0*/  SEL R4, RZ, 0x1fffe, P2 ;  /* 0x0001fffeff047807 */ /* 0x000fe20001000000 */
[----:B------:R-:W-:Y:S01]  /*12b0*/  IMAD.IADD R31, R31, 0x1, R32 ;  /* 0x000000011f1f7824 */ /* 0x000fe200078e0220 */
[----:B----4-:R-:W-:Y:S01]  /*12c0*/  LOP3.LUT R18, R25, 0xff, RZ, 0xc0, !PT ;  /* 0x000000ff19127812 */ /* 0x010fe200078ec0ff */
[----:B------:R-:W-:Y:S01]  /*12d0*/  IMAD.IADD R27, R30, 0x1, R27 ;  /* 0x000000011e1b7824 */ /* 0x000fe200078e021b */
[----:B------:R-:W-:Y:S01]  /*12e0*/  FSETP.GTU.AND P4, PT, R28, RZ, PT ;  /* 0x000000ff1c00720b */ /* 0x000fe20003f8c000 */
[----:B------:R-:W-:Y:S01]  /*12f0*/  IMAD.IADD R4, R29, 0x1, R4 ;  /* 0x000000011d047824 */ /* 0x000fe200078e0204 */
[----:B------:R-:W-:Y:S02]  /*1300*/  SEL R7, RZ, 0x1, P1 ;  /* 0x00000001ff077807 */ /* 0x000fe40000800000 */
[----:B0-----:R-:W-:Y:S02]  /*1310*/  SEL R8, RZ, 0x1, P2 ;  /* 0x00000001ff087807 */ /* 0x001fe40001000000 */
[----:B------:R-:W-:-:S02]  /*1320*/  SEL R9, RZ, 0x1, P6 ;  /* 0x00000001ff097807 */ /* 0x000fc40003000000 */
[----:B------:R-:W-:Y:S02]  /*1330*/  SEL R5, RZ, 0x1, P3 ;  /* 0x00000001ff057807 */ /* 0x000fe40001800000 */
[----:B------:R-:W-:Y:S02]  /*1340*/  LOP3.LUT R31, R31, 0x1, RZ, 0xc0, !PT ;  /* 0x000000011f1f7812 */ /* 0x000fe400078ec0ff */
[----:B------:R-:W-:Y:S02]  /*1350*/  LOP3.LUT R27, R27, 0x1, RZ, 0xc0, !PT ;  /* 0x000000011b1b7812 */ /* 0x000fe400078ec0ff */
[----:B------:R-:W-:Y:S01]  /*1360*/  LOP3.LUT R10, R4, 0x1, RZ, 0xc0, !PT ;  /* 0x00000001040a7812 */ /* 0x000fe200078ec0ff */
[----:B------:R0:W-:Y:S01]  /*1370*/  STS.U8 [R18+UR4+0x220], R3 ;  /* 0x0002200312007988 */ /* 0x0001e20008000004 */
[----:B------:R-:W-:-:S03]  /*1380*/  SEL R11, RZ, 0x1, P4 ;  /* 0x00000001ff0b7807 */ /* 0x000fc60002000000 */
[----:B------:R-:W-:Y:S01]  /*1390*/  STS.U8 [R18+UR4], R24 ;  /* 0x0000001812007988 */ /* 0x000fe20008000004 */
[----:B0-----:R-:W-:-:S03]  /*13a0*/  SEL R3, RZ, 0x1, P5 ;  /* 0x00000001ff037807 */ /* 0x001fc60002800000 */
[----:B------:R-:W-:Y:S04]  /*13b0*/  STS.U8 [R18+UR4+0x110], R13 ;  /* 0x0001100d12007988 */ /* 0x000fe80008000004 */
        /* <DEDUP_REMOVED lines=12> */
[----:B------:R-:W-:Y:S01]  /*1480*/  STS.U8 [R18+UR4+0xff0], R11 ;  /* 0x000ff00b12007988 */ /* 0x000fe20008000004 */
[----:B------:R-:W-:Y:S06]  /*1490*/  BAR.SYNC.DEFER_BLOCKING 0x0 ;  /* 0x0000000000007b1d */ /* 0x000fec0000010000 */
[----:B------:R-:W0:Y:S01]  /*14a0*/  LDS.128 R4, [R2+UR4] ;  /* 0x0000000402047984 */ /* 0x000e220008000c00 */
[----:B------:R-:W-:Y:S01]  /*14b0*/  ULDC.64 UR4, c[0x0][0x240] ;  /* 0x0000900000047ab9 */ /* 0x000fe20000000a00 */
[----:B0-----:R-:W-:-:S02]  /*14c0*/  PRMT R9, R4, 0x7772, RZ ;  /* 0x0000777204097816 */ /* 0x001fc400000000ff */
[----:B------:R-:W-:Y:S02]  /*14d0*/  PRMT R12, R4, 0x7771, RZ ;  /* 0x00007771040c7816 */ /* 0x000fe400000000ff */
[----:B------:R-:W-:Y:S02]  /*14e0*/  PRMT R11, R6, 0x7772, RZ ;  /* 0x00007772060b7816 */ /* 0x000fe400000000ff */
[----:B------:R-:W-:Y:S02]  /*14f0*/  PRMT R9, R12, 0x5410, R9 ;  /* 0x000054100c097816 */ /* 0x000fe40000000009 */
[----:B------:R-:W-:Y:S02]  /*1500*/  PRMT R2, R6, 0x7771, RZ ;  /* 0x0000777106027816 */ /* 0x000fe400000000ff */
[C---:B------:R-:W-:Y:S02]  /*1510*/  PRMT R14, R7.reuse, 0x7772, RZ ;  /* 0x00007772070e7816 */ /* 0x040fe400000000ff */
[----:B------:R-:W-:-:S02]  /*1520*/  PRMT R15, R7, 0x7771, RZ ;  /* 0x00007771070f7816 */ /* 0x000fc400000000ff */
[----:B------:R-:W-:Y:S02]  /*1530*/  PRMT R8, R4, 0x7770, RZ ;  /* 0x0000777004087816 */ /* 0x000fe400000000ff */
[----:B------:R-:W-:Y:S02]  /*1540*/  LOP3.LUT R9, R9, 0x10001, RZ, 0xc0, !PT ;  /* 0x0001000109097812 */ /* 0x000fe400078ec0ff */
[----:B------:R-:W-:Y:S02]  /*1550*/  PRMT R11, R2, 0x5410, R11 ;  /* 0x00005410020b7816 */ /* 0x000fe4000000000b */
[----:B------:R-:W-:Y:S02]  /*1560*/  PRMT R14, R15, 0x5410, R14 ;  /* 0x000054100f0e7816 */ /* 0x000fe4000000000e */
[----:B------:R-:W-:Y:S02]  /*1570*/  SHF.R.U32.HI R16, RZ, 0x18, R4 ;  /* 0x00000018ff107819 */ /* 0x000fe40000011604 */
[----:B------:R-:W-:-:S02]  /*1580*/  LOP3.LUT R17, R8, 0x1, RZ, 0xc0, !PT ;  /* 0x0000000108117812 */ /* 0x000fc400078ec0ff */
[C---:B------:R-:W-:Y:S02]  /*1590*/  PRMT R4, R5.reuse, 0x7772, RZ ;  /* 0x0000777205047816 */ /* 0x040fe400000000ff */
[----:B------:R-:W-:Y:S02]  /*15a0*/  PRMT R13, R5, 0x7771, RZ ;  /* 0x00007771050d7816 */ /* 0x000fe400000000ff */
[----:B------:R-:W-:Y:S02]  /*15b0*/  LOP3.LUT R8, R9, 0xffff, RZ, 0xc0, !PT ;  /* 0x0000ffff09087812 */ /* 0x000fe400078ec0ff */
[----:B------:R-:W-:Y:S02]  /*15c0*/  PRMT R10, R6, 0x7770, RZ ;  /* 0x00007770060a7816 */ /* 0x000fe400000000ff */
[----:B------:R-:W-:Y:S02]  /*15d0*/  PRMT R12, R7, 0x7770, RZ ;  /* 0x00007770070c7816 */ /* 0x000fe400000000ff */
[----:B------:R-:W-:-:S02]  /*15e0*/  PRMT R3, R5, 0x7770, RZ ;  /* 0x0000777005037816 */ /* 0x000fc400000000ff */
[----:B------:R-:W-:Y:S02]  /*15f0*/  LOP3.LUT R11, R11, 0x10001, RZ, 0xc0, !PT ;  /* 0x000100010b0b7812 */ /* 0x000fe400078ec0ff */
[----:B------:R-:W-:Y:S02]  /*1600*/  LOP3.LUT R14, R14, 0x10001, RZ, 0xc0, !PT ;  /* 0x000100010e0e7812 */ /* 0x000fe400078ec0ff */
[----:B------:R-:W-:Y:S02]  /*1610*/  PRMT R4, R13, 0x5410, R4 ;  /* 0x000054100d047816 */ /* 0x000fe40000000004 */
[----:B------:R-:W-:Y:S02]  /*1620*/  PRMT R2, R17, 0x3340, R8 ;  /* 0x0000334011027816 */ /* 0x000fe40000000008 */
[----:B------:R-:W-:Y:S02]  /*1630*/  SGXT.U32 R8, R16, 0x1 ;  /* 0x000000011008781a */ /* 0x000fe40000000000 */
[----:B------:R-:W-:-:S02]  /*1640*/  LOP3.LUT R13, R10, 0x1, RZ, 0xc0, !PT ;  /* 0x000000010a0d7812 */ /* 0x000fc400078ec0ff */
[----:B------:R-:W-:Y:S02]  /*1650*/  LOP3.LUT R17, R12, 0x1, RZ, 0xc0, !PT ;  /* 0x000000010c117812 */ /* 0x000fe400078ec0ff */
[----:B------:R-:W-:Y:S02]  /*1660*/  LOP3.LUT R16, R3, 0x1, RZ, 0xc0, !PT ;  /* 0x0000000103107812 */ /* 0x000fe400078ec0ff */
[----:B------:R-:W-:Y:S02]  /*1670*/  LOP3.LUT R10, R11, 0xffff, RZ, 0xc0, !PT ;  /* 0x0000ffff0b0a7812 */ /* 0x000fe400078ec0ff */
[----:B------:R-:W-:Y:S02]  /*1680*/  LOP3.LUT R12, R14, 0xffff, RZ, 0xc0, !PT ;  /* 0x0000ffff0e0c7812 */ /* 0x000fe400078ec0ff */
[----:B------:R-:W-:Y:S02]  /*1690*/  SHF.R.U32.HI R7, RZ, 0x18, R7 ;  /* 0x00000018ff077819 */ /* 0x000fe40000011607 */
[----:B------:R-:W-:-:S02]  /*16a0*/  PRMT R3, R9, 0x7732, RZ ;  /* 0x0000773209037816 */ /* 0x000fc400000000ff */
[----:B------:R-:W-:Y:S02]  /*16b0*/  PRMT R14, R14, 0x7732, RZ ;  /* 0x000077320e0e7816 */ /* 0x000fe400000000ff */
[----:B------:R-:W-:Y:S02]  /*16c0*/  SHF.R.U32.HI R5, RZ, 0x18, R5 ;  /* 0x00000018ff057819 */ /* 0x000fe40000011605 */
[----:B------:R-:W-:Y:S02]  /*16d0*/  SHF.R.U32.HI R6, RZ, 0x18, R6 ;  /* 0x00000018ff067819 */ /* 0x000fe40000011606 */
[----:B------:R-:W-:Y:S02]  /*16e0*/  LOP3.LUT R4, R4, 0x10001, RZ, 0xc0, !PT ;  /* 0x0001000104047812 */ /* 0x000fe400078ec0ff */
[----:B------:R-:W-:Y:S02]  /*16f0*/  PRMT R15, R13, 0x3340, R10 ;  /* 0x000033400d0f7816 */ /* 0x000fe4000000000a */
[----:B------:R-:W-:-:S02]  /*1700*/  PRMT R3, R3, 0x3340, R8 ;  /* 0x0000334003037816 */ /* 0x000fc40000000008 */
[----:B------:R-:W-:Y:S01]  /*1710*/  SGXT.U32 R10, R7, 0x1 ;  /* 0x00000001070a781a */ /* 0x000fe20000000000 */
[----:B------:R-:W-:Y:S01]  /*1720*/  IMAD.MOV.U32 R7, RZ, RZ, R14 ;  /* 0x000000ffff077224 */ /* 0x000fe200078e000e */
[----:B------:R-:W-:Y:S02]  /*1730*/  LOP3.LUT R9, R4, 0xffff, RZ, 0xc0, !PT ;  /* 0x0000ffff04097812 */ /* 0x000fe400078ec0ff */
[----:B------:R-:W-:Y:S02]  /*1740*/  SGXT.U32 R8, R5, 0x1 ;  /* 0x000000010508781a */ /* 0x000fe40000000000 */
[----:B------:R-:W-:Y:S02]  /*1750*/  SGXT.U32 R13, R6, 0x1 ;  /* 0x00000001060d781a */ /* 0x000fe40000000000 */
[----:B------:R-:W-:Y:S02]  /*1760*/  PRMT R5, R4, 0x7732, RZ ;  /* 0x0000773204057816 */ /* 0x000fe400000000ff */
[----:B------:R-:W-:-:S02]  /*1770*/  PRMT R6, R11, 0x7732, RZ ;  /* 0x000077320b067816 */ /* 0x000fc400000000ff */
[----:B------:R-:W-:Y:S02]  /*1780*/  IADD3 R4, P1, R0, UR4, RZ ;  /* 0x0000000400047c10 */ /* 0x000fe4000ff3e0ff */
[----:B------:R-:W-:Y:S02]  /*1790*/  PRMT R16, R16, 0x3340, R9 ;  /* 0x0000334010107816 */ /* 0x000fe40000000009 */
[----:B------:R-:W-:Y:S02]  /*17a0*/  PRMT R12, R17, 0x3340, R12 ;  /* 0x00003340110c7816 */ /* 0x000fe4000000000c */
[----:B------:R-:W-:Y:S02]  /*17b0*/  PRMT R9, R5, 0x3340, R8 ;  /* 0x0000334005097816 */ /* 0x000fe40000000008 */
[----:B------:R-:W-:Y:S02]  /*17c0*/  PRMT R6, R6, 0x3340, R13 ;  /* 0x0000334006067816 */ /* 0x000fe4000000000d */
[----:B------:R-:W-:-:S02]  /*17d0*/  PRMT R7, R7, 0x3340, R10 ;  /* 0x0000334007077816 */ /* 0x000fc4000000000a */
[----:B------:R-:W-:Y:S02]  /*17e0*/  LEA.HI.X.SX32 R5, R0, UR5, 0x1, P1 ;  /* 0x0000000500057c11 */ /* 0x000fe400088f0eff */
[----:B------:R-:W-:Y:S02]  /*17f0*/  PRMT R8, R2, 0x5410, R3 ;  /* 0x0000541002087816 */ /* 0x000fe40000000003 */
[----:B------:R-:W-:Y:S02]  /*1800*/  PRMT R9, R16, 0x5410, R9 ;  /* 0x0000541010097816 */ /* 0x000fe40000000009 */
[----:B------:R-:W-:Y:S02]  /*1810*/  PRMT R10, R15, 0x5410, R6 ;  /* 0x000054100f0a7816 */ /* 0x000fe40000000006 */
[----:B------:R-:W-:Y:S01]  /*1820*/  PRMT R11, R12, 0x5410, R7 ;  /* 0x000054100c0b7816 */ /* 0x000fe20000000007 */
[----:B------:R-:W-:Y:S06]  /*1830*/  @P0 EXIT ;  /* 0x000000000000094d */ /* 0x000fec0003800000 */
[----:B------:R-:W-:Y:S01]  /*1840*/  STG.E.128 desc[UR6][R4.64], R8 ;  /* 0x0000000804007986 */ /* 0x000fe2000c101d06 */
[----:B------:R-:W-:Y:S05]  /*1850*/  EXIT ;  /* 0x000000000000794d */ /* 0x000fea0003800000 */
.L_x_0:
[----:B------:R-:W-:-:S00]  /*1860*/  BRA `(.L_x_0) ;  /* 0xfffffffc00fc7947 */ /* 0x000fc0000383ffff */
[----:B------:R-:W-:-:S00]  /*1870*/  NOP ;  /* 0x0000000000007918 */ /* 0x000fc00000000000 */
        /* <DEDUP_REMOVED lines=8> */
.L_x_1:


//--------------------- .nv.global.init           --------------------------
	.section	.nv.global.init,"aw",@progbits
.nv.global.init:
	.type		_$_str,@object
	.size		_$_str,(_$_str_$_2 - _$_str)
_$_str:
        /*0000*/ 	.byte	0x5f, 0x5f, 0x43, 0x55, 0x44, 0x41, 0x5f, 0x46, 0x54, 0x5a, 0x00
	.type		_$_str_$_2,@object
	.size		_$_str_$_2,(.L_1 - _$_str_$_2)
_$_str_$_2:
        /*000b*/ 	.byte	0x5f, 0x5f, 0x43, 0x55, 0x44, 0x41, 0x5f, 0x50, 0x52, 0x45, 0x43, 0x5f, 0x53, 0x51, 0x52, 0x54
        /*001b*/ 	.byte	0x00
.L_1:


//--------------------- .nv.shared.triton_poi_fused__native_batch_norm_legit_no_training_relu_threshold_backward_23 --------------------------
	.section	.nv.shared.triton_poi_fused__native_batch_norm_legit_no_training_relu_threshold_backward_23,"aw",@nobits
	.sectionflags	@""
	.align	16
	.zero		1024


//--------------------- .nv.constant0.triton_poi_fused__native_batch_norm_legit_no_training_relu_threshold_backward_23 --------------------------
	.section	.nv.constant0.triton_poi_fused__native_batch_norm_legit_no_training_relu_threshold_backward_23,"a",@progbits
	.sectionflags	@""
	.align	4
.nv.constant0.triton_poi_fused__native_batch_norm_legit_no_training_relu_threshold_backward_23:
	.zero		592
